//
// Generated by NVIDIA NVVM Compiler
//
// Compiler Build ID: CL-36424714
// Cuda compilation tools, release 13.0, V13.0.88
// Based on NVVM 20.0.0
//

.version 9.0
.target sm_100
.address_size 64

	// .globl	_Z20matrixMultiplicationPfS_S_i
// _ZZ20matrixMultiplicationPfS_S_iE13sharedMatrixA has been demoted
// _ZZ20matrixMultiplicationPfS_S_iE13sharedMatrixB has been demoted

.visible .entry _Z20matrixMultiplicationPfS_S_i(
	.param .u64 .ptr .align 1 _Z20matrixMultiplicationPfS_S_i_param_0,
	.param .u64 .ptr .align 1 _Z20matrixMultiplicationPfS_S_i_param_1,
	.param .u64 .ptr .align 1 _Z20matrixMultiplicationPfS_S_i_param_2,
	.param .u32 _Z20matrixMultiplicationPfS_S_i_param_3
)
{
	.reg .pred 	%p<8>;
	.reg .b32 	%r<51>;
	.reg .b32 	%f<63>;
	.reg .b64 	%rd<13>;
	// demoted variable
	.shared .align 4 .b8 _ZZ20matrixMultiplicationPfS_S_iE13sharedMatrixA[1024];
	// demoted variable
	.shared .align 4 .b8 _ZZ20matrixMultiplicationPfS_S_iE13sharedMatrixB[1024];
	ld.param.u64 	%rd4, [_Z20matrixMultiplicationPfS_S_i_param_0];
	ld.param.u64 	%rd5, [_Z20matrixMultiplicationPfS_S_i_param_1];
	ld.param.u64 	%rd6, [_Z20matrixMultiplicationPfS_S_i_param_2];
	ld.param.u32 	%r25, [_Z20matrixMultiplicationPfS_S_i_param_3];
	setp.lt.s32 	%p1, %r25, 1;
	mov.f32 	%f62, 0f00000000;
	@%p1 bra 	$L__BB0_7;
	add.s32 	%r26, %r25, 15;
	shr.u32 	%r27, %r26, 4;
	mov.u32 	%r28, %ctaid.y;
	shl.b32 	%r29, %r28, 4;
	mov.u32 	%r48, %tid.y;
	add.s32 	%r2, %r29, %r48;
	mov.u32 	%r46, %tid.x;
	shl.b32 	%r30, %r48, 6;
	mov.u32 	%r31, _ZZ20matrixMultiplicationPfS_S_iE13sharedMatrixA;
	add.s32 	%r4, %r31, %r30;
	shl.b32 	%r32, %r46, 2;
	add.s32 	%r5, %r4, %r32;
	mov.u32 	%r33, %ctaid.x;
	shl.b32 	%r34, %r33, 4;
	add.s32 	%r6, %r34, %r46;
	mov.u32 	%r35, _ZZ20matrixMultiplicationPfS_S_iE13sharedMatrixB;
	add.s32 	%r8, %r35, %r32;
	add.s32 	%r7, %r8, %r30;
	neg.s32 	%r50, %r27;
	mad.lo.s32 	%r36, %r48, %r25, %r46;
	add.s32 	%r49, %r36, %r34;
	shl.b32 	%r11, %r25, 4;
	mad.lo.s32 	%r47, %r25, %r2, %r46;
	cvta.to.global.u64 	%rd1, %rd4;
	cvta.to.global.u64 	%rd2, %rd5;
	mov.f32 	%f62, 0f00000000;
$L__BB0_2:
	setp.ge.u32 	%p2, %r2, %r25;
	mul.wide.s32 	%rd7, %r47, 4;
	add.s64 	%rd3, %rd1, %rd7;
	setp.ge.s32 	%p3, %r46, %r25;
	mov.f32 	%f60, 0f00000000;
	or.pred  	%p4, %p2, %p3;
	@%p4 bra 	$L__BB0_4;
	ld.global.f32 	%f60, [%rd3];
$L__BB0_4:
	st.shared.f32 	[%r5], %f60;
	mov.f32 	%f61, 0f00000000;
	max.s32 	%r37, %r6, %r48;
	setp.ge.s32 	%p5, %r37, %r25;
	@%p5 bra 	$L__BB0_6;
	mul.wide.s32 	%rd8, %r49, 4;
	add.s64 	%rd9, %rd2, %rd8;
	ld.global.f32 	%f61, [%rd9];
$L__BB0_6:
	st.shared.f32 	[%r7], %f61;
	bar.sync 	0;
	ld.shared.f32 	%f12, [%r4];
	ld.shared.f32 	%f13, [%r8];
	fma.rn.f32 	%f14, %f12, %f13, %f62;
	ld.shared.f32 	%f15, [%r4+4];
	ld.shared.f32 	%f16, [%r8+64];
	fma.rn.f32 	%f17, %f15, %f16, %f14;
	ld.shared.f32 	%f18, [%r4+8];
	ld.shared.f32 	%f19, [%r8+128];
	fma.rn.f32 	%f20, %f18, %f19, %f17;
	ld.shared.f32 	%f21, [%r4+12];
	ld.shared.f32 	%f22, [%r8+192];
	fma.rn.f32 	%f23, %f21, %f22, %f20;
	ld.shared.f32 	%f24, [%r4+16];
	ld.shared.f32 	%f25, [%r8+256];
	fma.rn.f32 	%f26, %f24, %f25, %f23;
	ld.shared.f32 	%f27, [%r4+20];
	ld.shared.f32 	%f28, [%r8+320];
	fma.rn.f32 	%f29, %f27, %f28, %f26;
	ld.shared.f32 	%f30, [%r4+24];
	ld.shared.f32 	%f31, [%r8+384];
	fma.rn.f32 	%f32, %f30, %f31, %f29;
	ld.shared.f32 	%f33, [%r4+28];
	ld.shared.f32 	%f34, [%r8+448];
	fma.rn.f32 	%f35, %f33, %f34, %f32;
	ld.shared.f32 	%f36, [%r4+32];
	ld.shared.f32 	%f37, [%r8+512];
	fma.rn.f32 	%f38, %f36, %f37, %f35;
	ld.shared.f32 	%f39, [%r4+36];
	ld.shared.f32 	%f40, [%r8+576];
	fma.rn.f32 	%f41, %f39, %f40, %f38;
	ld.shared.f32 	%f42, [%r4+40];
	ld.shared.f32 	%f43, [%r8+640];
	fma.rn.f32 	%f44, %f42, %f43, %f41;
	ld.shared.f32 	%f45, [%r4+44];
	ld.shared.f32 	%f46, [%r8+704];
	fma.rn.f32 	%f47, %f45, %f46, %f44;
	ld.shared.f32 	%f48, [%r4+48];
	ld.shared.f32 	%f49, [%r8+768];
	fma.rn.f32 	%f50, %f48, %f49, %f47;
	ld.shared.f32 	%f51, [%r4+52];
	ld.shared.f32 	%f52, [%r8+832];
	fma.rn.f32 	%f53, %f51, %f52, %f50;
	ld.shared.f32 	%f54, [%r4+56];
	ld.shared.f32 	%f55, [%r8+896];
	fma.rn.f32 	%f56, %f54, %f55, %f53;
	ld.shared.f32 	%f57, [%r4+60];
	ld.shared.f32 	%f58, [%r8+960];
	fma.rn.f32 	%f62, %f57, %f58, %f56;
	bar.sync 	0;
	add.s32 	%r50, %r50, 1;
	setp.ne.s32 	%p6, %r50, 0;
	add.s32 	%r49, %r49, %r11;
	add.s32 	%r48, %r48, 16;
	add.s32 	%r47, %r47, 16;
	add.s32 	%r46, %r46, 16;
	@%p6 bra 	$L__BB0_2;
$L__BB0_7:
	mov.u32 	%r38, %ctaid.y;
	shl.b32 	%r39, %r38, 4;
	mov.u32 	%r40, %tid.y;
	add.s32 	%r23, %r39, %r40;
	mov.u32 	%r41, %ctaid.x;
	shl.b32 	%r42, %r41, 4;
	mov.u32 	%r43, %tid.x;
	add.s32 	%r24, %r42, %r43;
	max.s32 	%r44, %r23, %r24;
	setp.ge.s32 	%p7, %r44, %r25;
	@%p7 bra 	$L__BB0_9;
	mad.lo.s32 	%r45, %r25, %r23, %r24;
	cvta.to.global.u64 	%rd10, %rd6;
	mul.wide.s32 	%rd11, %r45, 4;
	add.s64 	%rd12, %rd10, %rd11;
	st.global.f32 	[%rd12], %f62;
$L__BB0_9:
	ret;

}


// ===== COMPILED SASS (sm_100) =====

	.target	sm_100

	.elftype	@"ET_EXEC"


//--------------------- .note.nv.tkinfo           --------------------------
	.section	.note.nv.tkinfo,"",@"SHT_NOTE"
	.sectionflags	@"SHF_NOTE_NV_TKINFO"
	.tkinfo
        /*0018*/ 	.word	0x00000002
        /*0030*/ 	.string	""
        /*0030*/ 	.string	"ptxas"
        /*0030*/ 	.string	"Cuda compilation tools, release 13.0, V13.0.88"
        /*0030*/ 	.string	"Build cuda_13.0.r13.0/compiler.36424714_0"
        /*0030*/ 	.string	"-arch sm_100 -m 64 "



//--------------------- .note.nv.cuinfo           --------------------------
	.section	.note.nv.cuinfo,"",@"SHT_NOTE"
	.sectionflags	@"SHF_NOTE_NV_CUINFO"
        /*0018*/ 	.short	0x0002
        /*001a*/ 	.short	0x0064
        /*001c*/ 	.short	0x0082
	.zero		2


//--------------------- .nv.info                  --------------------------
	.section	.nv.info,"",@"SHT_CUDA_INFO"
	.align	4


	//----- nvinfo : EIATTR_REGCOUNT
	.align		4
        /*0000*/ 	.byte	0x04, 0x2f
        /*0002*/ 	.short	(.L_1 - .L_0)
	.align		4
.L_0:
        /*0004*/ 	.word	index@(_Z20matrixMultiplicationPfS_S_i)
        /*0008*/ 	.word	0x00000020


	//----- nvinfo : EIATTR_FRAME_SIZE
	.align		4
.L_1:
        /*000c*/ 	.byte	0x04, 0x11
        /*000e*/ 	.short	(.L_3 - .L_2)
	.align		4
.L_2:
        /*0010*/ 	.word	index@(_Z20matrixMultiplicationPfS_S_i)
        /*0014*/ 	.word	0x00000000


	//----- nvinfo : EIATTR_MIN_STACK_SIZE
	.align		4
.L_3:
        /*0018*/ 	.byte	0x04, 0x12
        /*001a*/ 	.short	(.L_5 - .L_4)
	.align		4
.L_4:
        /*001c*/ 	.word	index@(_Z20matrixMultiplicationPfS_S_i)
        /*0020*/ 	.word	0x00000000
.L_5:


//--------------------- .nv.compat                --------------------------
	.section	.nv.compat,"",@"SHT_CUDA_COMPAT_INFO"
	.align	4
        /*0000*/ 	.byte	0x02, 0x09, 0x00, 0x00, 0x02, 0x02, 0x01, 0x00, 0x02, 0x05, 0x05, 0x00, 0x03, 0x07, 0x01, 0x01
        /*0010*/ 	.byte	0x02, 0x03, 0x00, 0x00, 0x02, 0x06, 0x01, 0x00, 0x04, 0x0b, 0x08, 0x00, 0x09, 0x00, 0x00, 0x00
        /*0020*/ 	.byte	0x00, 0x00, 0x00, 0x00


//--------------------- .nv.info._Z20matrixMultiplicationPfS_S_i --------------------------
	.section	.nv.info._Z20matrixMultiplicationPfS_S_i,"",@"SHT_CUDA_INFO"
	.sectionflags	@""
	.align	4


	//----- nvinfo : EIATTR_CUDA_API_VERSION
	.align		4
        /*0000*/ 	.byte	0x04, 0x37
        /*0002*/ 	.short	(.L_7 - .L_6)
.L_6:
        /*0004*/ 	.word	0x00000082


	//----- nvinfo : EIATTR_KPARAM_INFO
	.align		4
.L_7:
        /*0008*/ 	.byte	0x04, 0x17
        /*000a*/ 	.short	(.L_9 - .L_8)
.L_8:
        /*000c*/ 	.word	0x00000000
        /*0010*/ 	.short	0x0003
        /*0012*/ 	.short	0x0018
        /*0014*/ 	.byte	0x00, 0xf0, 0x11, 0x00


	//----- nvinfo : EIATTR_KPARAM_INFO
	.align		4
.L_9:
        /*0018*/ 	.byte	0x04, 0x17
        /*001a*/ 	.short	(.L_11 - .L_10)
.L_10:
        /*001c*/ 	.word	0x00000000
        /*0020*/ 	.short	0x0002
        /*0022*/ 	.short	0x0010
        /*0024*/ 	.byte	0x00, 0xf5, 0x21, 0x00


	//----- nvinfo : EIATTR_KPARAM_INFO
	.align		4
.L_11:
        /*0028*/ 	.byte	0x04, 0x17
        /*002a*/ 	.short	(.L_13 - .L_12)
.L_12:
        /*002c*/ 	.word	0x00000000
        /*0030*/ 	.short	0x0001
        /*0032*/ 	.short	0x0008
        /*0034*/ 	.byte	0x00, 0xf5, 0x21, 0x00


	//----- nvinfo : EIATTR_KPARAM_INFO
	.align		4
.L_13:
        /*0038*/ 	.byte	0x04, 0x17
        /*003a*/ 	.short	(.L_15 - .L_14)
.L_14:
        /*003c*/ 	.word	0x00000000
        /*0040*/ 	.short	0x0000
        /*0042*/ 	.short	0x0000
        /*0044*/ 	.byte	0x00, 0xf5, 0x21, 0x00


	//----- nvinfo : EIATTR_SPARSE_MMA_MASK
	.align		4
.L_15:
        /*0048*/ 	.byte	0x03, 0x50
        /*004a*/ 	.short	0x0000


	//----- nvinfo : EIATTR_MAXREG_COUNT
	.align		4
        /*004c*/ 	.byte	0x03, 0x1b
        /*004e*/ 	.short	0x00ff


	//----- nvinfo : EIATTR_NUM_BARRIERS
	.align		4
        /*0050*/ 	.byte	0x02, 0x4c
        /*0052*/ 	.byte	0x01
	.zero		1


	//----- nvinfo : EIATTR_MERCURY_ISA_VERSION
	.align		4
        /*0054*/ 	.byte	0x03, 0x5f
        /*0056*/ 	.short	0x0101


	//----- nvinfo : EIATTR_VRC_CTA_INIT_COUNT
	.align		4
        /*0058*/ 	.byte	0x02, 0x4a
	.zero		1
	.zero		1


	//----- nvinfo : EIATTR_EXIT_INSTR_OFFSETS
	.align		4
        /*005c*/ 	.byte	0x04, 0x1c
        /*005e*/ 	.short	(.L_17 - .L_16)


	//   ....[0]....
.L_16:
        /*0060*/ 	.word	0x00000620


	//   ....[1]....
        /*0064*/ 	.word	0x00000670


	//----- nvinfo : EIATTR_CBANK_PARAM_SIZE
	.align		4
.L_17:
        /*0068*/ 	.byte	0x03, 0x19
        /*006a*/ 	.short	0x001c


	//----- nvinfo : EIATTR_PARAM_CBANK
	.align		4
        /*006c*/ 	.byte	0x04, 0x0a
        /*006e*/ 	.short	(.L_19 - .L_18)
	.align		4
.L_18:
        /*0070*/ 	.word	index@(.nv.constant0._Z20matrixMultiplicationPfS_S_i)
        /*0074*/ 	.short	0x0380
        /*0076*/ 	.short	0x001c


	//----- nvinfo : EIATTR_SW_WAR
	.align		4
.L_19:
        /*0078*/ 	.byte	0x04, 0x36
        /*007a*/ 	.short	(.L_21 - .L_20)
.L_20:
        /*007c*/ 	.word	0x00000008
.L_21:


//--------------------- .nv.callgraph             --------------------------
	.section	.nv.callgraph,"",@"SHT_CUDA_CALLGRAPH"
	.align	4
	.sectionentsize	8
	.align		4
        /*0000*/ 	.word	0x00000000
	.align		4
        /*0004*/ 	.word	0xffffffff
	.align		4
        /*0008*/ 	.word	0x00000000
	.align		4
        /*000c*/ 	.word	0xfffffffe
	.align		4
        /*0010*/ 	.word	0x00000000
	.align		4
        /*0014*/ 	.word	0xfffffffd
	.align		4
        /*0018*/ 	.word	0x00000000
	.align		4
        /*001c*/ 	.word	0xfffffffc


//--------------------- .text._Z20matrixMultiplicationPfS_S_i --------------------------
	.section	.text._Z20matrixMultiplicationPfS_S_i,"ax",@progbits
	.align	128
        .global         _Z20matrixMultiplicationPfS_S_i
        .type           _Z20matrixMultiplicationPfS_S_i,@function
        .size           _Z20matrixMultiplicationPfS_S_i,(.L_x_3 - _Z20matrixMultiplicationPfS_S_i)
        .other          _Z20matrixMultiplicationPfS_S_i,@"STO_CUDA_ENTRY STV_DEFAULT"
_Z20matrixMultiplicationPfS_S_i:
.text._Z20matrixMultiplicationPfS_S_i:
[----:B------:R-:W-:Y:S01]  /*0000*/  LDC R1, c[0x0][0x37c] ;  /* 0x0000df00ff017b82 */ /* 0x000fe20000000800 */
[----:B------:R-:W0:Y:S01]  /*0010*/  LDCU UR4, c[0x0][0x398] ;  /* 0x00007300ff0477ac */ /* 0x000e220008000800 */
[----:B------:R-:W-:Y:S01]  /*0020*/  HFMA2 R25, -RZ, RZ, 0, 0 ;  /* 0x00000000ff197431 */ /* 0x000fe200000001ff */
[----:B------:R-:W1:Y:S01]  /*0030*/  LDCU.64 UR8, c[0x0][0x358] ;  /* 0x00006b00ff0877ac */ /* 0x000e620008000a00 */
[----:B0-----:R-:W-:-:S04]  /*0040*/  MOV R5, UR4 ;  /* 0x0000000400057c02 */ /* 0x001fc80008000f00 */
[----:B------:R-:W-:-:S13]  /*0050*/  ISETP.GE.AND P0, PT, R5, 0x1, PT ;  /* 0x000000010500780c */ /* 0x000fda0003f06270 */
[----:B-1----:R-:W-:Y:S05]  /*0060*/  @!P0 BRA `(.L_x_0) ;  /* 0x00000004004c8947 */ /* 0x002fea0003800000 */
[----:B------:R-:W0:Y:S01]  /*0070*/  S2R R3, SR_TID.Y ;  /* 0x0000000000037919 */ /* 0x000e220000002200 */
[----:B------:R-:W1:Y:S01]  /*0080*/  S2UR UR6, SR_CgaCtaId ;  /* 0x00000000000679c3 */ /* 0x000e620000008800 */
[----:B------:R-:W-:Y:S01]  /*0090*/  UMOV UR4, 0x400 ;  /* 0x0000040000047882 */ /* 0x000fe20000000000 */
[----:B------:R-:W-:Y:S01]  /*00a0*/  IADD3 R7, PT, PT, R5, 0xf, RZ ;  /* 0x0000000f05077810 */ /* 0x000fe20007ffe0ff */
[----:B------:R-:W2:Y:S01]  /*00b0*/  S2R R2, SR_TID.X ;  /* 0x0000000000027919 */ /* 0x000ea20000002100 */
[----:B------:R-:W-:Y:S01]  /*00c0*/  UIADD3 UR5, UPT, UPT, UR4, 0x400, URZ ;  /* 0x0000040004057890 */ /* 0x000fe2000fffe0ff */
[----:B------:R-:W-:Y:S01]  /*00d0*/  MOV R25, RZ ;  /* 0x000000ff00197202 */ /* 0x000fe20000000f00 */
[----:B------:R-:W3:Y:S02]  /*00e0*/  S2R R4, SR_CTAID.Y ;  /* 0x0000000000047919 */ /* 0x000ee40000002600 */
[----:B------:R-:W4:Y:S01]  /*00f0*/  LDC R0, c[0x0][0x398] ;  /* 0x0000e600ff007b82 */ /* 0x000f220000000800 */
[----:B------:R-:W-:Y:S01]  /*0100*/  SHF.R.U32.HI R19, RZ, 0x4, R7 ;  /* 0x00000004ff137819 */ /* 0x000fe20000011607 */
[----:B------:R-:W5:Y:S03]  /*0110*/  S2R R9, SR_CTAID.X ;  /* 0x0000000000097919 */ /* 0x000f660000002500 */
[----:B------:R-:W-:-:S03]  /*0120*/  IADD3 R19, PT, PT, -R19, RZ, RZ ;  /* 0x000000ff13137210 */ /* 0x000fc60007ffe1ff */
[----:B------:R-:W4:Y:S01]  /*0130*/  LDC.64 R22, c[0x0][0x380] ;  /* 0x0000e000ff167b82 */ /* 0x000f220000000a00 */
[----:B-1----:R-:W-:Y:S02]  /*0140*/  ULEA UR4, UR6, UR4, 0x18 ;  /* 0x0000000406047291 */ /* 0x002fe4000f8ec0ff */
[----:B------:R-:W-:-:S04]  /*0150*/  ULEA UR5, UR6, UR5, 0x18 ;  /* 0x0000000506057291 */ /* 0x000fc8000f8ec0ff */
[C---:B0-----:R-:W-:Y:S01]  /*0160*/  LEA R7, R3.reuse, UR4, 0x6 ;  /* 0x0000000403077c11 */ /* 0x041fe2000f8e30ff */
[----:B--2---:R-:W-:Y:S01]  /*0170*/  IMAD R6, R3, R5, R2 ;  /* 0x0000000503067224 */ /* 0x004fe200078e0202 */
[----:B------:R-:W-:-:S03]  /*0180*/  LEA R18, R2, UR5, 0x2 ;  /* 0x0000000502127c11 */ /* 0x000fc6000f8e10ff */
[----:B------:R-:W-:Y:S02]  /*0190*/  IMAD R20, R2, 0x4, R7 ;  /* 0x0000000402147824 */ /* 0x000fe400078e0207 */
[----:B---3--:R-:W-:Y:S01]  /*01a0*/  IMAD R4, R4, 0x10, R3 ;  /* 0x0000001004047824 */ /* 0x008fe200078e0203 */
[----:B------:R-:W-:Y:S02]  /*01b0*/  LEA R21, R3, R18, 0x6 ;  /* 0x0000001203157211 */ /* 0x000fe400078e30ff */
[C---:B-----5:R-:W-:Y:S01]  /*01c0*/  LEA R6, R9.reuse, R6, 0x4 ;  /* 0x0000000609067211 */ /* 0x060fe200078e20ff */
[----:B------:R-:W-:Y:S01]  /*01d0*/  IMAD R17, R4, R5, R2 ;  /* 0x0000000504117224 */ /* 0x000fe200078e0202 */
[----:B------:R-:W-:-:S07]  /*01e0*/  LEA R16, R9, R2, 0x4 ;  /* 0x0000000209107211 */ /* 0x000fce00078e20ff */
.L_x_1:
[----:B----4-:R-:W-:Y:S01]  /*01f0*/  MOV R5, R0 ;  /* 0x0000000000057202 */ /* 0x010fe20000000f00 */
[----:B------:R-:W-:Y:S01]  /*0200*/  HFMA2 R29, -RZ, RZ, 0, 0 ;  /* 0x00000000ff1d7431 */ /* 0x000fe200000001ff */
[----:B------:R-:W-:Y:S01]  /*0210*/  VIMNMX R8, PT, PT, R16, R3, !PT ;  /* 0x0000000310087248 */ /* 0x000fe20007fe0100 */
[----:B------:R-:W-:Y:S01]  /*0220*/  IMAD.MOV.U32 R24, RZ, RZ, RZ ;  /* 0x000000ffff187224 */ /* 0x000fe200078e00ff */
[-C--:B------:R-:W-:Y:S02]  /*0230*/  ISETP.GE.AND P0, PT, R2, R5.reuse, PT ;  /* 0x000000050200720c */ /* 0x080fe40003f06270 */
[-C--:B------:R-:W-:Y:S01]  /*0240*/  ISETP.GE.AND P1, PT, R8, R5.reuse, PT ;  /* 0x000000050800720c */ /* 0x080fe20003f26270 */
[----:B------:R-:W-:Y:S01]  /*0250*/  IMAD.WIDE R8, R17, 0x4, R22 ;  /* 0x0000000411087825 */ /* 0x000fe200078e0216 */
[----:B------:R-:W-:-:S11]  /*0260*/  ISETP.GE.U32.OR P0, PT, R4, R5, P0 ;  /* 0x000000050400720c */ /* 0x000fd60000706470 */
[----:B------:R-:W0:Y:S02]  /*0270*/  @!P1 LDC.64 R10, c[0x0][0x388] ;  /* 0x0000e200ff0a9b82 */ /* 0x000e240000000a00 */
[----:B------:R-:W2:Y:S01]  /*0280*/  @!P0 LDG.E R29, desc[UR8][R8.64] ;  /* 0x00000008081d8981 */ /* 0x000ea2000c1e1900 */
[----:B0-----:R-:W-:-:S05]  /*0290*/  @!P1 IMAD.WIDE R10, R6, 0x4, R10 ;  /* 0x00000004060a9825 */ /* 0x001fca00078e020a */
[----:B------:R-:W3:Y:S01]  /*02a0*/  @!P1 LDG.E R24, desc[UR8][R10.64] ;  /* 0x000000080a189981 */ /* 0x000ee2000c1e1900 */
[----:B------:R-:W-:-:S04]  /*02b0*/  IADD3 R19, PT, PT, R19, 0x1, RZ ;  /* 0x0000000113137810 */ /* 0x000fc80007ffe0ff */
[----:B------:R-:W-:Y:S01]  /*02c0*/  ISETP.NE.AND P0, PT, R19, RZ, PT ;  /* 0x000000ff1300720c */ /* 0x000fe20003f05270 */
[----:B------:R-:W-:Y:S01]  /*02d0*/  VIADD R2, R2, 0x10 ;  /* 0x0000001002027836 */ /* 0x000fe20000000000 */
[----:B------:R-:W-:Y:S02]  /*02e0*/  IADD3 R3, PT, PT, R3, 0x10, RZ ;  /* 0x0000001003037810 */ /* 0x000fe40007ffe0ff */
[----:B------:R-:W-:Y:S02]  /*02f0*/  IADD3 R17, PT, PT, R17, 0x10, RZ ;  /* 0x0000001011117810 */ /* 0x000fe40007ffe0ff */
[----:B------:R-:W-:Y:S01]  /*0300*/  LEA R6, R5, R6, 0x4 ;  /* 0x0000000605067211 */ /* 0x000fe200078e20ff */
[----:B--2---:R-:W-:Y:S04]  /*0310*/  STS [R20], R29 ;  /* 0x0000001d14007388 */ /* 0x004fe80000000800 */
[----:B---3--:R-:W-:Y:S01]  /*0320*/  STS [R21], R24 ;  /* 0x0000001815007388 */ /* 0x008fe20000000800 */
[----:B------:R-:W-:Y:S06]  /*0330*/  BAR.SYNC.DEFER_BLOCKING 0x0 ;  /* 0x0000000000007b1d */ /* 0x000fec0000010000 */
[----:B------:R-:W-:Y:S04]  /*0340*/  LDS R26, [R18] ;  /* 0x00000000121a7984 */ /* 0x000fe80000000800 */
[----:B------:R-:W0:Y:S04]  /*0350*/  LDS.128 R12, [R7] ;  /* 0x00000000070c7984 */ /* 0x000e280000000c00 */
[----:B------:R-:W1:Y:S04]  /*0360*/  LDS R28, [R18+0x40] ;  /* 0x00004000121c7984 */ /* 0x000e680000000800 */
[----:B------:R-:W2:Y:S04]  /*0370*/  LDS R27, [R18+0x80] ;  /* 0x00008000121b7984 */ /* 0x000ea80000000800 */
[----:B------:R-:W-:Y:S04]  /*0380*/  LDS.128 R8, [R7+0x10] ;  /* 0x0000100007087984 */ /* 0x000fe80000000c00 */
[----:B------:R-:W-:Y:S01]  /*0390*/  LDS R24, [R18+0x140] ;  /* 0x0001400012187984 */ /* 0x000fe20000000800 */
[----:B0-----:R-:W-:-:S03]  /*03a0*/  FFMA R26, R12, R26, R25 ;  /* 0x0000001a0c1a7223 */ /* 0x001fc60000000019 */
[----:B------:R-:W0:Y:S01]  /*03b0*/  LDS R12, [R18+0xc0] ;  /* 0x0000c000120c7984 */ /* 0x000e220000000800 */
[----:B-1----:R-:W-:-:S03]  /*03c0*/  FFMA R26, R28, R13, R26 ;  /* 0x0000000d1c1a7223 */ /* 0x002fc6000000001a */
[----:B------:R-:W1:Y:S04]  /*03d0*/  LDS R13, [R18+0x100] ;  /* 0x00010000120d7984 */ /* 0x000e680000000800 */
[----:B------:R-:W3:Y:S01]  /*03e0*/  LDS R25, [R18+0x180] ;  /* 0x0001800012197984 */ /* 0x000ee20000000800 */
[----:B--2---:R-:W-:-:S04]  /*03f0*/  FFMA R27, R27, R14, R26 ;  /* 0x0000000e1b1b7223 */ /* 0x004fc8000000001a */
[----:B0-----:R-:W-:Y:S02]  /*0400*/  FFMA R15, R12, R15, R27 ;  /* 0x0000000f0c0f7223 */ /* 0x001fe4000000001b */
[----:B------:R-:W-:Y:S02]  /*0410*/  LDS R27, [R18+0x200] ;  /* 0x00020000121b7984 */ /* 0x000fe40000000800 */
[----:B-1----:R-:W-:Y:S02]  /*0420*/  FFMA R13, R8, R13, R15 ;  /* 0x0000000d080d7223 */ /* 0x002fe4000000000f */
[----:B------:R-:W0:Y:S02]  /*0430*/  LDS R8, [R18+0x1c0] ;  /* 0x0001c00012087984 */ /* 0x000e240000000800 */
[----:B------:R-:W-:Y:S02]  /*0440*/  FFMA R26, R24, R9, R13 ;  /* 0x00000009181a7223 */ /* 0x000fe4000000000d */
[----:B------:R-:W1:Y:S04]  /*0450*/  LDS.128 R12, [R7+0x20] ;  /* 0x00002000070c7984 */ /* 0x000e680000000c00 */
[----:B------:R-:W2:Y:S01]  /*0460*/  LDS R24, [R18+0x240] ;  /* 0x0002400012187984 */ /* 0x000ea20000000800 */
[----:B---3--:R-:W-:-:S03]  /*0470*/  FFMA R9, R25, R10, R26 ;  /* 0x0000000a19097223 */ /* 0x008fc6000000001a */
[----:B------:R-:W3:Y:S01]  /*0480*/  LDS R25, [R18+0x280] ;  /* 0x0002800012197984 */ /* 0x000ee20000000800 */
[----:B0-----:R-:W-:-:S04]  /*0490*/  FFMA R9, R8, R11, R9 ;  /* 0x0000000b08097223 */ /* 0x001fc80000000009 */
[----:B-1----:R-:W-:Y:S02]  /*04a0*/  FFMA R9, R12, R27, R9 ;  /* 0x0000001b0c097223 */ /* 0x002fe40000000009 */
[----:B------:R-:W0:Y:S02]  /*04b0*/  LDS R12, [R18+0x2c0] ;  /* 0x0002c000120c7984 */ /* 0x000e240000000800 */
[----:B--2---:R-:W-:Y:S02]  /*04c0*/  FFMA R24, R24, R13, R9 ;  /* 0x0000000d18187223 */ /* 0x004fe40000000009 */
[----:B------:R-:W-:Y:S04]  /*04d0*/  LDS R13, [R18+0x300] ;  /* 0x00030000120d7984 */ /* 0x000fe80000000800 */
[----:B------:R-:W1:Y:S01]  /*04e0*/  LDS.128 R8, [R7+0x30] ;  /* 0x0000300007087984 */ /* 0x000e620000000c00 */
[----:B---3--:R-:W-:-:S03]  /*04f0*/  FFMA R25, R25, R14, R24 ;  /* 0x0000000e19197223 */ /* 0x008fc60000000018 */
[----:B------:R-:W2:Y:S04]  /*0500*/  LDS R27, [R18+0x340] ;  /* 0x00034000121b7984 */ /* 0x000ea80000000800 */
[----:B------:R-:W3:Y:S04]  /*0510*/  LDS R24, [R18+0x380] ;  /* 0x0003800012187984 */ /* 0x000ee80000000800 */
[----:B------:R-:W4:Y:S01]  /*0520*/  LDS R14, [R18+0x3c0] ;  /* 0x0003c000120e7984 */ /* 0x000f220000000800 */
[----:B0-----:R-:W-:-:S04]  /*0530*/  FFMA R15, R12, R15, R25 ;  /* 0x0000000f0c0f7223 */ /* 0x001fc80000000019 */
[----:B-1----:R-:W-:-:S04]  /*0540*/  FFMA R8, R8, R13, R15 ;  /* 0x0000000d08087223 */ /* 0x002fc8000000000f */
[----:B--2---:R-:W-:-:S04]  /*0550*/  FFMA R9, R27, R9, R8 ;  /* 0x000000091b097223 */ /* 0x004fc80000000008 */
[----:B---3--:R-:W-:-:S04]  /*0560*/  FFMA R9, R24, R10, R9 ;  /* 0x0000000a18097223 */ /* 0x008fc80000000009 */
[----:B----4-:R-:W-:Y:S01]  /*0570*/  FFMA R25, R14, R11, R9 ;  /* 0x0000000b0e197223 */ /* 0x010fe20000000009 */
[----:B------:R-:W-:Y:S06]  /*0580*/  BAR.SYNC.DEFER_BLOCKING 0x0 ;  /* 0x0000000000007b1d */ /* 0x000fec0000010000 */
[----:B------:R-:W-:Y:S05]  /*0590*/  @P0 BRA `(.L_x_1) ;  /* 0xfffffffc00140947 */ /* 0x000fea000383ffff */
.L_x_0:
[----:B------:R-:W0:Y:S01]  /*05a0*/  S2R R0, SR_CTAID.Y ;  /* 0x0000000000007919 */ /* 0x000e220000002600 */
[----:B------:R-:W0:Y:S01]  /*05b0*/  S2R R3, SR_TID.Y ;  /* 0x0000000000037919 */ /* 0x000e220000002200 */
[----:B------:R-:W1:Y:S01]  /*05c0*/  S2R R2, SR_CTAID.X ;  /* 0x0000000000027919 */ /* 0x000e620000002500 */
[----:B------:R-:W1:Y:S01]  /*05d0*/  S2R R7, SR_TID.X ;  /* 0x0000000000077919 */ /* 0x000e620000002100 */
[----:B0-----:R-:W-:Y:S02]  /*05e0*/  LEA R4, R0, R3, 0x4 ;  /* 0x0000000300047211 */ /* 0x001fe400078e20ff */
[----:B-1----:R-:W-:-:S04]  /*05f0*/  LEA R7, R2, R7, 0x4 ;  /* 0x0000000702077211 */ /* 0x002fc800078e20ff */
[----:B------:R-:W-:-:S04]  /*0600*/  VIMNMX R0, PT, PT, R4, R7, !PT ;  /* 0x0000000704007248 */ /* 0x000fc80007fe0100 */
[----:B------:R-:W-:-:S13]  /*0610*/  ISETP.GE.AND P0, PT, R0, R5, PT ;  /* 0x000000050000720c */ /* 0x000fda0003f06270 */
[----:B------:R-:W-:Y:S05]  /*0620*/  @P0 EXIT ;  /* 0x000000000000094d */ /* 0x000fea0003800000 */
[----:B------:R-:W0:Y:S01]  /*0630*/  LDC.64 R2, c[0x0][0x390] ;  /* 0x0000e400ff027b82 */ /* 0x000e220000000a00 */
[----:B------:R-:W-:-:S04]  /*0640*/  IMAD R5, R4, R5, R7 ;  /* 0x0000000504057224 */ /* 0x000fc800078e0207 */
[----:B0-----:R-:W-:-:S05]  /*0650*/  IMAD.WIDE R2, R5, 0x4, R2 ;  /* 0x0000000405027825 */ /* 0x001fca00078e0202 */
[----:B------:R-:W-:Y:S01]  /*0660*/  STG.E desc[UR8][R2.64], R25 ;  /* 0x0000001902007986 */ /* 0x000fe2000c101908 */
[----:B------:R-:W-:Y:S05]  /*0670*/  EXIT ;  /* 0x000000000000794d */ /* 0x000fea0003800000 */
.L_x_2:
[----:B------:R-:W-:-:S00]  /*0680*/  BRA `(.L_x_2) ;  /* 0xfffffffc00fc7947 */ /* 0x000fc0000383ffff */
[----:B------:R-:W-:-:S00]  /*0690*/  NOP ;  /* 0x0000000000007918 */ /* 0x000fc00000000000 */
        /* <DEDUP_REMOVED lines=14> */
.L_x_3:


//--------------------- .nv.shared._Z20matrixMultiplicationPfS_S_i --------------------------
	.section	.nv.shared._Z20matrixMultiplicationPfS_S_i,"aw",@nobits
	.sectionflags	@""
	.align	4
.nv.shared._Z20matrixMultiplicationPfS_S_i:
	.zero		3072


//--------------------- .nv.shared.reserved.0     --------------------------
	.section	.nv.shared.reserved.0,"aw",@nobits
	.weak		__nv_reservedSMEM_offset_0_alias
	.size		__nv_reservedSMEM_offset_0_alias, 0, 64
	.other		__nv_reservedSMEM_offset_0_alias,@"STO_CUDA_RESERVED_SHARED STV_DEFAULT"
__nv_reservedSMEM_offset_0_alias:
	.zero		0
	.zero		64


//--------------------- .nv.constant0._Z20matrixMultiplicationPfS_S_i --------------------------
	.section	.nv.constant0._Z20matrixMultiplicationPfS_S_i,"a",@progbits
	.sectionflags	@""
	.align	4
.nv.constant0._Z20matrixMultiplicationPfS_S_i:
	.zero		924


//--------------------- SYMBOLS --------------------------

	.type		.nv.reservedSmem.offset0,@object
	.size		.nv.reservedSmem.offset0,0x4
	.type		.nv.reservedSmem.cap,@object
	.size		.nv.reservedSmem.cap,0x4
